//
// Generated by NVIDIA NVVM Compiler
//
// Compiler Build ID: CL-36424714
// Cuda compilation tools, release 13.0, V13.0.88
// Based on NVVM 20.0.0
//

.version 9.0
.target sm_100
.address_size 64

	// .globl	_Z18calculateClosenessPKiPi

.visible .entry _Z18calculateClosenessPKiPi(
	.param .u64 .ptr .align 1 _Z18calculateClosenessPKiPi_param_0,
	.param .u64 .ptr .align 1 _Z18calculateClosenessPKiPi_param_1
)
{
	.reg .b32 	%r<25>;
	.reg .b64 	%rd<11>;

	ld.param.u64 	%rd1, [_Z18calculateClosenessPKiPi_param_0];
	ld.param.u64 	%rd2, [_Z18calculateClosenessPKiPi_param_1];
	mov.u32 	%r1, %ctaid.x;
	mov.u32 	%r2, %ntid.x;
	mov.u32 	%r3, %tid.x;
	mad.lo.s32 	%r4, %r1, %r2, %r3;
	mov.u32 	%r5, %ctaid.y;
	mov.u32 	%r6, %ntid.y;
	mov.u32 	%r7, %tid.y;
	mad.lo.s32 	%r8, %r5, %r6, %r7;
	mul.lo.s32 	%r9, %r8, 3;
	mul.lo.s32 	%r10, %r4, 3;
	cvta.to.global.u64 	%rd3, %rd1;
	mul.wide.s32 	%rd4, %r10, 4;
	add.s64 	%rd5, %rd3, %rd4;
	ld.global.u32 	%r11, [%rd5];
	mul.wide.u32 	%rd6, %r9, 4;
	add.s64 	%rd7, %rd3, %rd6;
	ld.global.u32 	%r12, [%rd7];
	sub.s32 	%r13, %r11, %r12;
	mul.lo.s32 	%r14, %r13, %r13;
	ld.global.u32 	%r15, [%rd5+4];
	ld.global.u32 	%r16, [%rd7+4];
	sub.s32 	%r17, %r15, %r16;
	mad.lo.s32 	%r18, %r17, %r17, %r14;
	ld.global.u32 	%r19, [%rd5+8];
	ld.global.u32 	%r20, [%rd7+8];
	sub.s32 	%r21, %r19, %r20;
	mad.lo.s32 	%r22, %r21, %r21, %r18;
	cvta.to.global.u64 	%rd8, %rd2;
	shl.b32 	%r23, %r4, 4;
	add.s32 	%r24, %r23, %r8;
	mul.wide.s32 	%rd9, %r24, 4;
	add.s64 	%rd10, %rd8, %rd9;
	st.global.u32 	[%rd10], %r22;
	ret;

}


// ===== COMPILED SASS (sm_100) =====

	.target	sm_100

	.elftype	@"ET_EXEC"


//--------------------- .note.nv.tkinfo           --------------------------
	.section	.note.nv.tkinfo,"",@"SHT_NOTE"
	.sectionflags	@"SHF_NOTE_NV_TKINFO"
	.tkinfo
        /*0018*/ 	.word	0x00000002
        /*0030*/ 	.string	""
        /*0030*/ 	.string	"ptxas"
        /*0030*/ 	.string	"Cuda compilation tools, release 13.0, V13.0.88"
        /*0030*/ 	.string	"Build cuda_13.0.r13.0/compiler.36424714_0"
        /*0030*/ 	.string	"-arch sm_100 -m 64 "



//--------------------- .note.nv.cuinfo           --------------------------
	.section	.note.nv.cuinfo,"",@"SHT_NOTE"
	.sectionflags	@"SHF_NOTE_NV_CUINFO"
        /*0018*/ 	.short	0x0002
        /*001a*/ 	.short	0x0064
        /*001c*/ 	.short	0x0082
	.zero		2


//--------------------- .nv.info                  --------------------------
	.section	.nv.info,"",@"SHT_CUDA_INFO"
	.align	4


	//----- nvinfo : EIATTR_REGCOUNT
	.align		4
        /*0000*/ 	.byte	0x04, 0x2f
        /*0002*/ 	.short	(.L_1 - .L_0)
	.align		4
.L_0:
        /*0004*/ 	.word	index@(_Z18calculateClosenessPKiPi)
        /*0008*/ 	.word	0x00000012


	//----- nvinfo : EIATTR_FRAME_SIZE
	.align		4
.L_1:
        /*000c*/ 	.byte	0x04, 0x11
        /*000e*/ 	.short	(.L_3 - .L_2)
	.align		4
.L_2:
        /*0010*/ 	.word	index@(_Z18calculateClosenessPKiPi)
        /*0014*/ 	.word	0x00000000


	//----- nvinfo : EIATTR_MIN_STACK_SIZE
	.align		4
.L_3:
        /*0018*/ 	.byte	0x04, 0x12
        /*001a*/ 	.short	(.L_5 - .L_4)
	.align		4
.L_4:
        /*001c*/ 	.word	index@(_Z18calculateClosenessPKiPi)
        /*0020*/ 	.word	0x00000000
.L_5:


//--------------------- .nv.compat                --------------------------
	.section	.nv.compat,"",@"SHT_CUDA_COMPAT_INFO"
	.align	4
        /*0000*/ 	.byte	0x02, 0x09, 0x00, 0x00, 0x02, 0x02, 0x01, 0x00, 0x02, 0x05, 0x05, 0x00, 0x03, 0x07, 0x01, 0x01
        /*0010*/ 	.byte	0x02, 0x03, 0x00, 0x00, 0x02, 0x06, 0x01, 0x00, 0x04, 0x0b, 0x08, 0x00, 0x09, 0x00, 0x00, 0x00
        /*0020*/ 	.byte	0x00, 0x00, 0x00, 0x00


//--------------------- .nv.info._Z18calculateClosenessPKiPi --------------------------
	.section	.nv.info._Z18calculateClosenessPKiPi,"",@"SHT_CUDA_INFO"
	.sectionflags	@""
	.align	4


	//----- nvinfo : EIATTR_CUDA_API_VERSION
	.align		4
        /*0000*/ 	.byte	0x04, 0x37
        /*0002*/ 	.short	(.L_7 - .L_6)
.L_6:
        /*0004*/ 	.word	0x00000082


	//----- nvinfo : EIATTR_KPARAM_INFO
	.align		4
.L_7:
        /*0008*/ 	.byte	0x04, 0x17
        /*000a*/ 	.short	(.L_9 - .L_8)
.L_8:
        /*000c*/ 	.word	0x00000000
        /*0010*/ 	.short	0x0001
        /*0012*/ 	.short	0x0008
        /*0014*/ 	.byte	0x00, 0xf5, 0x21, 0x00


	//----- nvinfo : EIATTR_KPARAM_INFO
	.align		4
.L_9:
        /*0018*/ 	.byte	0x04, 0x17
        /*001a*/ 	.short	(.L_11 - .L_10)
.L_10:
        /*001c*/ 	.word	0x00000000
        /*0020*/ 	.short	0x0000
        /*0022*/ 	.short	0x0000
        /*0024*/ 	.byte	0x00, 0xf5, 0x21, 0x00


	//----- nvinfo : EIATTR_SPARSE_MMA_MASK
	.align		4
.L_11:
        /*0028*/ 	.byte	0x03, 0x50
        /*002a*/ 	.short	0x0000


	//----- nvinfo : EIATTR_MAXREG_COUNT
	.align		4
        /*002c*/ 	.byte	0x03, 0x1b
        /*002e*/ 	.short	0x00ff


	//----- nvinfo : EIATTR_MERCURY_ISA_VERSION
	.align		4
        /*0030*/ 	.byte	0x03, 0x5f
        /*0032*/ 	.short	0x0101


	//----- nvinfo : EIATTR_VRC_CTA_INIT_COUNT
	.align		4
        /*0034*/ 	.byte	0x02, 0x4a
	.zero		1
	.zero		1


	//----- nvinfo : EIATTR_EXIT_INSTR_OFFSETS
	.align		4
        /*0038*/ 	.byte	0x04, 0x1c
        /*003a*/ 	.short	(.L_13 - .L_12)


	//   ....[0]....
.L_12:
        /*003c*/ 	.word	0x000001f0


	//----- nvinfo : EIATTR_CBANK_PARAM_SIZE
	.align		4
.L_13:
        /*0040*/ 	.byte	0x03, 0x19
        /*0042*/ 	.short	0x0010


	//----- nvinfo : EIATTR_PARAM_CBANK
	.align		4
        /*0044*/ 	.byte	0x04, 0x0a
        /*0046*/ 	.short	(.L_15 - .L_14)
	.align		4
.L_14:
        /*0048*/ 	.word	index@(.nv.constant0._Z18calculateClosenessPKiPi)
        /*004c*/ 	.short	0x0380
        /*004e*/ 	.short	0x0010


	//----- nvinfo : EIATTR_SW_WAR
	.align		4
.L_15:
        /*0050*/ 	.byte	0x04, 0x36
        /*0052*/ 	.short	(.L_17 - .L_16)
.L_16:
        /*0054*/ 	.word	0x00000008
.L_17:


//--------------------- .nv.callgraph             --------------------------
	.section	.nv.callgraph,"",@"SHT_CUDA_CALLGRAPH"
	.align	4
	.sectionentsize	8
	.align		4
        /*0000*/ 	.word	0x00000000
	.align		4
        /*0004*/ 	.word	0xffffffff
	.align		4
        /*0008*/ 	.word	0x00000000
	.align		4
        /*000c*/ 	.word	0xfffffffe
	.align		4
        /*0010*/ 	.word	0x00000000
	.align		4
        /*0014*/ 	.word	0xfffffffd
	.align		4
        /*0018*/ 	.word	0x00000000
	.align		4
        /*001c*/ 	.word	0xfffffffc


//--------------------- .text._Z18calculateClosenessPKiPi --------------------------
	.section	.text._Z18calculateClosenessPKiPi,"ax",@progbits
	.align	128
        .global         _Z18calculateClosenessPKiPi
        .type           _Z18calculateClosenessPKiPi,@function
        .size           _Z18calculateClosenessPKiPi,(.L_x_1 - _Z18calculateClosenessPKiPi)
        .other          _Z18calculateClosenessPKiPi,@"STO_CUDA_ENTRY STV_DEFAULT"
_Z18calculateClosenessPKiPi:
.text._Z18calculateClosenessPKiPi:
[----:B------:R-:W-:Y:S01]  /*0000*/  LDC R1, c[0x0][0x37c] ;  /* 0x0000df00ff017b82 */ /* 0x000fe20000000800 */
[----:B------:R-:W0:Y:S07]  /*0010*/  S2R R3, SR_TID.X ;  /* 0x0000000000037919 */ /* 0x000e2e0000002100 */
[----:B------:R-:W0:Y:S01]  /*0020*/  S2UR UR6, SR_CTAID.X ;  /* 0x00000000000679c3 */ /* 0x000e220000002500 */
[----:B------:R-:W1:Y:S01]  /*0030*/  LDCU.64 UR4, c[0x0][0x358] ;  /* 0x00006b00ff0477ac */ /* 0x000e620008000a00 */
[----:B------:R-:W2:Y:S06]  /*0040*/  S2R R2, SR_TID.Y ;  /* 0x0000000000027919 */ /* 0x000eac0000002200 */
[----:B------:R-:W0:Y:S08]  /*0050*/  LDC R0, c[0x0][0x360] ;  /* 0x0000d800ff007b82 */ /* 0x000e300000000800 */
[----:B------:R-:W2:Y:S08]  /*0060*/  S2UR UR7, SR_CTAID.Y ;  /* 0x00000000000779c3 */ /* 0x000eb00000002600 */
[----:B------:R-:W2:Y:S08]  /*0070*/  LDC R9, c[0x0][0x364] ;  /* 0x0000d900ff097b82 */ /* 0x000eb00000000800 */
[----:B------:R-:W3:Y:S01]  /*0080*/  LDC.64 R6, c[0x0][0x380] ;  /* 0x0000e000ff067b82 */ /* 0x000ee20000000a00 */
[----:B0-----:R-:W-:-:S05]  /*0090*/  IMAD R0, R0, UR6, R3 ;  /* 0x0000000600007c24 */ /* 0x001fca000f8e0203 */
[----:B------:R-:W-:Y:S01]  /*00a0*/  LEA R5, R0, R0, 0x1 ;  /* 0x0000000000057211 */ /* 0x000fe200078e08ff */
[----:B--2---:R-:W-:-:S05]  /*00b0*/  IMAD R9, R9, UR7, R2 ;  /* 0x0000000709097c24 */ /* 0x004fca000f8e0202 */
[----:B------:R-:W-:Y:S01]  /*00c0*/  LEA R3, R9, R9, 0x1 ;  /* 0x0000000909037211 */ /* 0x000fe200078e08ff */
[----:B---3--:R-:W-:-:S04]  /*00d0*/  IMAD.WIDE R4, R5, 0x4, R6 ;  /* 0x0000000405047825 */ /* 0x008fc800078e0206 */
[----:B------:R-:W-:Y:S01]  /*00e0*/  IMAD.WIDE.U32 R6, R3, 0x4, R6 ;  /* 0x0000000403067825 */ /* 0x000fe200078e0006 */
[----:B-1----:R-:W2:Y:S01]  /*00f0*/  LDG.E R8, desc[UR4][R4.64] ;  /* 0x0000000404087981 */ /* 0x002ea2000c1e1900 */
[----:B------:R-:W0:Y:S03]  /*0100*/  LDC.64 R2, c[0x0][0x388] ;  /* 0x0000e200ff027b82 */ /* 0x000e260000000a00 */
[----:B------:R-:W2:Y:S04]  /*0110*/  LDG.E R11, desc[UR4][R6.64] ;  /* 0x00000004060b7981 */ /* 0x000ea8000c1e1900 */
[----:B------:R-:W3:Y:S04]  /*0120*/  LDG.E R10, desc[UR4][R4.64+0x4] ;  /* 0x00000404040a7981 */ /* 0x000ee8000c1e1900 */
[----:B------:R-:W3:Y:S04]  /*0130*/  LDG.E R13, desc[UR4][R6.64+0x4] ;  /* 0x00000404060d7981 */ /* 0x000ee8000c1e1900 */
[----:B------:R-:W4:Y:S04]  /*0140*/  LDG.E R12, desc[UR4][R4.64+0x8] ;  /* 0x00000804040c7981 */ /* 0x000f28000c1e1900 */
[----:B------:R-:W4:Y:S01]  /*0150*/  LDG.E R15, desc[UR4][R6.64+0x8] ;  /* 0x00000804060f7981 */ /* 0x000f22000c1e1900 */
[----:B------:R-:W-:-:S05]  /*0160*/  LEA R9, R0, R9, 0x4 ;  /* 0x0000000900097211 */ /* 0x000fca00078e20ff */
[----:B0-----:R-:W-:Y:S01]  /*0170*/  IMAD.WIDE R2, R9, 0x4, R2 ;  /* 0x0000000409027825 */ /* 0x001fe200078e0202 */
[----:B--2---:R-:W-:-:S05]  /*0180*/  IADD3 R8, PT, PT, R8, -R11, RZ ;  /* 0x8000000b08087210 */ /* 0x004fca0007ffe0ff */
[----:B------:R-:W-:Y:S01]  /*0190*/  IMAD R8, R8, R8, RZ ;  /* 0x0000000808087224 */ /* 0x000fe200078e02ff */
[----:B---3--:R-:W-:-:S05]  /*01a0*/  IADD3 R13, PT, PT, R10, -R13, RZ ;  /* 0x8000000d0a0d7210 */ /* 0x008fca0007ffe0ff */
[----:B------:R-:W-:Y:S01]  /*01b0*/  IMAD R8, R13, R13, R8 ;  /* 0x0000000d0d087224 */ /* 0x000fe200078e0208 */
[----:B----4-:R-:W-:-:S05]  /*01c0*/  IADD3 R15, PT, PT, R12, -R15, RZ ;  /* 0x8000000f0c0f7210 */ /* 0x010fca0007ffe0ff */
[----:B------:R-:W-:-:S05]  /*01d0*/  IMAD R15, R15, R15, R8 ;  /* 0x0000000f0f0f7224 */ /* 0x000fca00078e0208 */
[----:B------:R-:W-:Y:S01]  /*01e0*/  STG.E desc[UR4][R2.64], R15 ;  /* 0x0000000f02007986 */ /* 0x000fe2000c101904 */
[----:B------:R-:W-:Y:S05]  /*01f0*/  EXIT ;  /* 0x000000000000794d */ /* 0x000fea0003800000 */
.L_x_0:
[----:B------:R-:W-:-:S00]  /*0200*/  BRA `(.L_x_0) ;  /* 0xfffffffc00fc7947 */ /* 0x000fc0000383ffff */
[----:B------:R-:W-:-:S00]  /*0210*/  NOP ;  /* 0x0000000000007918 */ /* 0x000fc00000000000 */
        /* <DEDUP_REMOVED lines=14> */
.L_x_1:


//--------------------- .nv.shared.reserved.0     --------------------------
	.section	.nv.shared.reserved.0,"aw",@nobits
	.weak		__nv_reservedSMEM_offset_0_alias
	.size		__nv_reservedSMEM_offset_0_alias, 0, 64
	.other		__nv_reservedSMEM_offset_0_alias,@"STO_CUDA_RESERVED_SHARED STV_DEFAULT"
__nv_reservedSMEM_offset_0_alias:
	.zero		0
	.zero		64


//--------------------- .nv.constant0._Z18calculateClosenessPKiPi --------------------------
	.section	.nv.constant0._Z18calculateClosenessPKiPi,"a",@progbits
	.sectionflags	@""
	.align	4
.nv.constant0._Z18calculateClosenessPKiPi:
	.zero		912


//--------------------- SYMBOLS --------------------------

	.type		.nv.reservedSmem.offset0,@object
	.size		.nv.reservedSmem.offset0,0x4
